	.headerflags	@"EF_CUDA_TEXMODE_UNIFIED EF_CUDA_64BIT_ADDRESS EF_CUDA_SM87 EF_CUDA_VIRTUAL_SM(EF_CUDA_SM87)"
	.elftype	@"ET_EXEC"


//--------------------- .nv.info                  --------------------------
	.section	.nv.info,"",@"SHT_CUDA_INFO"
	.align	4


	//----- nvinfo : EIATTR_REGCOUNT
	.align		4
        /*0000*/ 	.byte	0x04, 0x2f
        /*0002*/ 	.short	(.L_4 - .L_3)
	.align		4
.L_3:
        /*0004*/ 	.word	index@(_Z4axpyfPfS_)
        /*0008*/ 	.word	0x00000018


	//----- nvinfo : EIATTR_MAX_STACK_SIZE
	.align		4
.L_4:
        /*000c*/ 	.byte	0x04, 0x23
        /*000e*/ 	.short	(.L_6 - .L_5)
	.align		4
.L_5:
        /*0010*/ 	.word	index@($_Z4axpyfPfS_$_Z4hiiiv)
        /*0014*/ 	.word	0x00000000


	//----- nvinfo : EIATTR_MIN_STACK_SIZE
	.align		4
.L_6:
        /*0018*/ 	.byte	0x04, 0x12
        /*001a*/ 	.short	(.L_8 - .L_7)
	.align		4
.L_7:
        /*001c*/ 	.word	index@($_Z4axpyfPfS_$_Z4hiiiv)
        /*0020*/ 	.word	0x00000000


	//----- nvinfo : EIATTR_FRAME_SIZE
	.align		4
.L_8:
        /*0024*/ 	.byte	0x04, 0x11
        /*0026*/ 	.short	(.L_10 - .L_9)
	.align		4
.L_9:
        /*0028*/ 	.word	index@($_Z4axpyfPfS_$_Z4hiiiv)
        /*002c*/ 	.word	0x00000000


	//----- nvinfo : EIATTR_MAX_STACK_SIZE
	.align		4
.L_10:
        /*0030*/ 	.byte	0x04, 0x23
        /*0032*/ 	.short	(.L_12 - .L_11)
	.align		4
.L_11:
        /*0034*/ 	.word	index@(_Z4axpyfPfS_)
        /*0038*/ 	.word	0x00000000


	//----- nvinfo : EIATTR_MIN_STACK_SIZE
	.align		4
.L_12:
        /*003c*/ 	.byte	0x04, 0x12
        /*003e*/ 	.short	(.L_14 - .L_13)
	.align		4
.L_13:
        /*0040*/ 	.word	index@(_Z4axpyfPfS_)
        /*0044*/ 	.word	0x00000018


	//----- nvinfo : EIATTR_FRAME_SIZE
	.align		4
.L_14:
        /*0048*/ 	.byte	0x04, 0x11
        /*004a*/ 	.short	(.L_16 - .L_15)
	.align		4
.L_15:
        /*004c*/ 	.word	index@(_Z4axpyfPfS_)
        /*0050*/ 	.word	0x00000018
.L_16:


//--------------------- .nv.info._Z4axpyfPfS_     --------------------------
	.section	.nv.info._Z4axpyfPfS_,"",@"SHT_CUDA_INFO"
	.align	4


	//----- nvinfo : EIATTR_SW_WAR
	.align		4
        /*0000*/ 	.byte	0x04, 0x36
        /*0002*/ 	.short	(.L_18 - .L_17)
.L_17:
        /*0004*/ 	.word	0x00000002


	//----- nvinfo : EIATTR_CUDA_API_VERSION
	.align		4
.L_18:
        /*0008*/ 	.byte	0x04, 0x37
        /*000a*/ 	.short	(.L_20 - .L_19)
.L_19:
        /*000c*/ 	.word	0x00000079


	//----- nvinfo : EIATTR_SW2861232_WAR
	.align		4
.L_20:
        /*0010*/ 	.byte	0x01, 0x35
	.zero		2


	//----- nvinfo : EIATTR_PARAM_CBANK
	.align		4
        /*0014*/ 	.byte	0x04, 0x0a
        /*0016*/ 	.short	(.L_22 - .L_21)
	.align		4
.L_21:
        /*0018*/ 	.word	index@(.nv.constant0._Z4axpyfPfS_)
        /*001c*/ 	.short	0x0160
        /*001e*/ 	.short	0x0018


	//----- nvinfo : EIATTR_CBANK_PARAM_SIZE
	.align		4
.L_22:
        /*0020*/ 	.byte	0x03, 0x19
        /*0022*/ 	.short	0x0018


	//----- nvinfo : EIATTR_KPARAM_INFO
	.align		4
        /*0024*/ 	.byte	0x04, 0x17
        /*0026*/ 	.short	(.L_24 - .L_23)
.L_23:
        /*0028*/ 	.word	0x00000000
        /*002c*/ 	.short	0x0002
        /*002e*/ 	.short	0x0010
        /*0030*/ 	.byte	0x00, 0xf0, 0x21, 0x00


	//----- nvinfo : EIATTR_KPARAM_INFO
	.align		4
.L_24:
        /*0034*/ 	.byte	0x04, 0x17
        /*0036*/ 	.short	(.L_26 - .L_25)
.L_25:
        /*0038*/ 	.word	0x00000000
        /*003c*/ 	.short	0x0001
        /*003e*/ 	.short	0x0008
        /*0040*/ 	.byte	0x00, 0xf0, 0x21, 0x00


	//----- nvinfo : EIATTR_KPARAM_INFO
	.align		4
.L_26:
        /*0044*/ 	.byte	0x04, 0x17
        /*0046*/ 	.short	(.L_28 - .L_27)
.L_27:
        /*0048*/ 	.word	0x00000000
        /*004c*/ 	.short	0x0000
        /*004e*/ 	.short	0x0000
        /*0050*/ 	.byte	0x00, 0xf0, 0x11, 0x00


	//----- nvinfo : EIATTR_MAXREG_COUNT
	.align		4
.L_28:
        /*0054*/ 	.byte	0x03, 0x1b
        /*0056*/ 	.short	0x00ff


	//----- nvinfo : EIATTR_EXTERNS
	.align		4
        /*0058*/ 	.byte	0x04, 0x0f
        /*005a*/ 	.short	(.L_30 - .L_29)


	//   ....[0]....
	.align		4
.L_29:
        /*005c*/ 	.word	index@(vprintf)


	//----- nvinfo : EIATTR_EXIT_INSTR_OFFSETS
	.align		4
.L_30:
        /*0060*/ 	.byte	0x04, 0x1c
        /*0062*/ 	.short	(.L_32 - .L_31)


	//   ....[0]....
.L_31:
        /*0064*/ 	.word	0x00000aa0


	//----- nvinfo : EIATTR_CRS_STACK_SIZE
	.align		4
.L_32:
        /*0068*/ 	.byte	0x04, 0x1e
        /*006a*/ 	.short	(.L_34 - .L_33)
.L_33:
        /*006c*/ 	.word	0x00000000
.L_34:


//--------------------- .nv.constant0._Z4axpyfPfS_ --------------------------
	.section	.nv.constant0._Z4axpyfPfS_,"a",@progbits
	.align	4
.nv.constant0._Z4axpyfPfS_:
	.zero		376


//--------------------- .text._Z4axpyfPfS_        --------------------------
	.section	.text._Z4axpyfPfS_,"ax",@progbits
	.sectioninfo	@"SHI_REGISTERS=24"
	.align	128
        .global         _Z4axpyfPfS_
        .type           _Z4axpyfPfS_,@function
        .size           _Z4axpyfPfS_,(.L_x_5 - _Z4axpyfPfS_)
        .other          _Z4axpyfPfS_,@"STO_CUDA_ENTRY STV_DEFAULT"
_Z4axpyfPfS_:
.text._Z4axpyfPfS_:
[----:B------:R-:W-:-:S13]  /*0000*/  ISETP.NE.U32.AND P0, PT, RZ, UR2, PT ;  /* 0x00000002ff007c0c */ /* 0x000fda000bf05070 */
[----:B------:R-:W-:Y:S05]  /*0010*/  @P0 BRA `(.L_x_2) ;  /* 0x0000012000000947 */ /* 0x000fea0003800000 */
[----:B------:R-:W-:Y:S04]  /*0020*/  BMOV.32 B0, 0xffffffff ;  /* 0xffffffff00007956 */ /* 0x000fe80000000000 */
[----:B------:R-:W-:Y:S04]  /*0030*/  BMOV.32.CLEAR B1, B0 ;  /* 0x0000000000017f55 */ /* 0x000fe80000100000 */
        /* <DEDUP_REMOVED lines=14> */
[----:B------:R-:W-:Y:S04]  /*0120*/  BMOV.32 B15, 0x0 ;  /* 0x000000000f007956 */ /* 0x000fe80000000000 */
[----:B------:R-:W-:Y:S02]  /*0130*/  UMOV UR2, 0x1 ;  /* 0x0000000100027882 */ /* 0x000fe40000000000 */
.L_x_2:
[----:B01----:R-:W-:-:S15]  /*0140*/  MOV R1, c[0x0][0x28] ;  /* 0x00000a0000017a02 */ /* 0x003fde0000000f00 */
[----:B01----:R-:W-:-:S15]  /*0150*/  IADD3 R1, R1, -0x18, RZ ;  /* 0xffffffe801017810 */ /* 0x003fde0007ffe0ff */
[----:B01----:R1:W0:-:S15]  /*0160*/  S2R R0, SR_LMEMHIOFF ;  /* 0x0000000000007919 */ /* 0x00321e0000003700 */
[----:B01----:R-:W-:-:S15]  /*0170*/  ISETP.GE.U32.AND P0, PT, R1, R0, PT ;  /* 0x000000000100720c */ /* 0x003fde0003f06070 */
[----:B01----:R-:W-:-:S15]  /*0180*/  @P0 BRA `(.L_x_3) ;  /* 0x0000001000000947 */ /* 0x003fde0003800000 */
[----:B01----:R-:W-:-:S15]  /*0190*/  BPT.TRAP 0x1 ;  /* 0x000000040000795c */ /* 0x003fde0000300000 */
.L_x_3:
[----:B01----:R-:W-:-:S15]  /*01a0*/  MOV R10, c[0x0][0x118] ;  /* 0x00004600000a7a02 */ /* 0x003fde0000000f00 */
[----:B01----:R-:W-:-:S15]  /*01b0*/  MOV R11, c[0x0][0x11c] ;  /* 0x00004700000b7a02 */ /* 0x003fde0000000f00 */
[----:B01----:R-:W-:-:S15]  /*01c0*/  IADD3 R0, R1, RZ, RZ ;  /* 0x000000ff01007210 */ /* 0x003fde0007ffe0ff */
[----:B01----:R-:W-:-:S15]  /*01d0*/  MOV R0, R0 ;  /* 0x0000000000007202 */ /* 0x003fde0000000f00 */
[----:B01----:R-:W-:-:S15]  /*01e0*/  MOV R2, R0 ;  /* 0x0000000000027202 */ /* 0x003fde0000000f00 */
[----:B01----:R-:W-:-:S15]  /*01f0*/  MOV R3, RZ ;  /* 0x000000ff00037202 */ /* 0x003fde0000000f00 */
[----:B01----:R-:W-:-:S15]  /*0200*/  MOV R0, R2 ;  /* 0x0000000200007202 */ /* 0x003fde0000000f00 */
[----:B01----:R-:W-:-:S15]  /*0210*/  MOV R4, R3 ;  /* 0x0000000300047202 */ /* 0x003fde0000000f00 */
[----:B01----:R-:W-:-:S15]  /*0220*/  MOV R3, R0 ;  /* 0x0000000000037202 */ /* 0x003fde0000000f00 */
[----:B01----:R-:W-:-:S15]  /*0230*/  MOV R4, R4 ;  /* 0x0000000400047202 */ /* 0x003fde0000000f00 */
[----:B01----:R-:W-:-:S15]  /*0240*/  MOV R0, c[0x0][0x20] ;  /* 0x0000080000007a02 */ /* 0x003fde0000000f00 */
[----:B01----:R-:W-:-:S15]  /*0250*/  MOV R2, c[0x0][0x24] ;  /* 0x0000090000027a02 */ /* 0x003fde0000000f00 */
[----:B01----:R-:W-:-:S15]  /*0260*/  IADD3 R0, P0, R3, R0, RZ ;  /* 0x0000000003007210 */ /* 0x003fde0007f1e0ff */
[----:B01----:R-:W-:-:S15]  /*0270*/  IADD3.X R2, R4, R2, RZ, P0, !PT ;  /* 0x0000000204027210 */ /* 0x003fde00007fe4ff */
[----:B01----:R-:W-:-:S15]  /*0280*/  MOV R4, 0x10 ;  /* 0x0000001000047802 */ /* 0x003fde0000000f00 */
[----:B01----:R1:W0:-:S15]  /*0290*/  LDC.64 R4, c[0x0][R4+0x160] ;  /* 0x0000580004047b82 */ /* 0x00321e0000000a00 */
[----:B01----:R-:W-:-:S15]  /*02a0*/  MOV R8, R4 ;  /* 0x0000000400087202 */ /* 0x003fde0000000f00 */
[----:B01----:R-:W-:-:S15]  /*02b0*/  MOV R9, R5 ;  /* 0x0000000500097202 */ /* 0x003fde0000000f00 */
[----:B01----:R-:W-:-:S15]  /*02c0*/  MOV R8, R8 ;  /* 0x0000000800087202 */ /* 0x003fde0000000f00 */
[----:B01----:R-:W-:-:S15]  /*02d0*/  MOV R9, R9 ;  /* 0x0000000900097202 */ /* 0x003fde0000000f00 */
[----:B01----:R-:W-:-:S15]  /*02e0*/  MOV R4, 0x8 ;  /* 0x0000000800047802 */ /* 0x003fde0000000f00 */
[----:B01----:R1:W0:-:S15]  /*02f0*/  LDC.64 R4, c[0x0][R4+0x160] ;  /* 0x0000580004047b82 */ /* 0x00321e0000000a00 */
[----:B01----:R-:W-:-:S15]  /*0300*/  MOV R6, R4 ;  /* 0x0000000400067202 */ /* 0x003fde0000000f00 */
[----:B01----:R-:W-:-:S15]  /*0310*/  MOV R7, R5 ;  /* 0x0000000500077202 */ /* 0x003fde0000000f00 */
[----:B01----:R-:W-:-:S15]  /*0320*/  MOV R6, R6 ;  /* 0x0000000600067202 */ /* 0x003fde0000000f00 */
[----:B01----:R-:W-:-:S15]  /*0330*/  MOV R7, R7 ;  /* 0x0000000700077202 */ /* 0x003fde0000000f00 */
[----:B01----:R-:W-:-:S15]  /*0340*/  MOV R3, RZ ;  /* 0x000000ff00037202 */ /* 0x003fde0000000f00 */
[----:B01----:R1:W0:-:S15]  /*0350*/  LDC R3, c[0x0][R3+0x160] ;  /* 0x0000580003037b82 */ /* 0x00321e0000000800 */
[----:B01----:R-:W-:-:S15]  /*0360*/  MOV R3, R3 ;  /* 0x0000000300037202 */ /* 0x003fde0000000f00 */
        /* <DEDUP_REMOVED lines=12> */
[----:B01----:R-:W-:-:S15]  /*0430*/  IADD3 R8, P0, R0, RZ, RZ ;  /* 0x000000ff00087210 */ /* 0x003fde0007f1e0ff */
[----:B01----:R-:W-:-:S15]  /*0440*/  IADD3.X R9, R2, RZ, RZ, P0, !PT ;  /* 0x000000ff02097210 */ /* 0x003fde00007fe4ff */
[----:B01----:R-:W-:-:S15]  /*0450*/  MOV R8, R8 ;  /* 0x0000000800087202 */ /* 0x003fde0000000f00 */
[----:B01----:R-:W-:-:S15]  /*0460*/  MOV R9, R9 ;  /* 0x0000000900097202 */ /* 0x003fde0000000f00 */
[----:B01----:R-:W-:-:S15]  /*0470*/  MOV R8, R8 ;  /* 0x0000000800087202 */ /* 0x003fde0000000f00 */
[----:B01----:R-:W-:-:S15]  /*0480*/  MOV R9, R9 ;  /* 0x0000000900097202 */ /* 0x003fde0000000f00 */
[----:B01----:R1:W0:-:S15]  /*0490*/  R2UR UR4, R10 ;  /* 0x000000000a0473c2 */ /* 0x00321e00000e0000 */
[----:B01----:R1:W0:-:S15]  /*04a0*/  R2UR UR5, R11 ;  /* 0x000000000b0573c2 */ /* 0x00321e00000e0000 */
[----:B01----:R1:W-:-:S15]  /*04b0*/  ST.E [R8.64], R3 ;  /* 0x0000000308007985 */ /* 0x0033de000c101904 */
[----:B01----:R-:W-:-:S15]  /*04c0*/  IADD3 R8, P0, R0, 0x8, RZ ;  /* 0x0000000800087810 */ /* 0x003fde0007f1e0ff */
[----:B01----:R-:W-:-:S15]  /*04d0*/  IADD3.X R9, R2, RZ, RZ, P0, !PT ;  /* 0x000000ff02097210 */ /* 0x003fde00007fe4ff */
[----:B01----:R-:W-:-:S15]  /*04e0*/  MOV R8, R8 ;  /* 0x0000000800087202 */ /* 0x003fde0000000f00 */
[----:B01----:R-:W-:-:S15]  /*04f0*/  MOV R9, R9 ;  /* 0x0000000900097202 */ /* 0x003fde0000000f00 */
[----:B01----:R-:W-:-:S15]  /*0500*/  MOV R8, R8 ;  /* 0x0000000800087202 */ /* 0x003fde0000000f00 */
[----:B01----:R-:W-:-:S15]  /*0510*/  MOV R9, R9 ;  /* 0x0000000900097202 */ /* 0x003fde0000000f00 */
[----:B01----:R1:W0:-:S15]  /*0520*/  R2UR UR4, R10 ;  /* 0x000000000a0473c2 */ /* 0x00321e00000e0000 */
[----:B01----:R1:W0:-:S15]  /*0530*/  R2UR UR5, R11 ;  /* 0x000000000b0573c2 */ /* 0x00321e00000e0000 */
[----:B01----:R1:W-:-:S15]  /*0540*/  ST.E.64 [R8.64], R6 ;  /* 0x0000000608007985 */ /* 0x0033de000c101b04 */
        /* <DEDUP_REMOVED lines=17> */
[----:B01----:R1:W0:-:S15]  /*0660*/  LD.E R3, [R4.64] ;  /* 0x0000000404037980 */ /* 0x00321e000c101900 */
        /* <DEDUP_REMOVED lines=8> */
[----:B01----:R1:W0:-:S15]  /*06f0*/  LD.E.64 R4, [R4.64] ;  /* 0x0000000404047980 */ /* 0x00321e000c101b00 */
[----:B01----:R-:W-:-:S15]  /*0700*/  MOV R8, R4 ;  /* 0x0000000400087202 */ /* 0x003fde0000000f00 */
[----:B01----:R-:W-:-:S15]  /*0710*/  MOV R9, R5 ;  /* 0x0000000500097202 */ /* 0x003fde0000000f00 */
[----:B01----:R1:W0:-:S15]  /*0720*/  S2R R4, SR_TID.X ;  /* 0x0000000000047919 */ /* 0x00321e0000002100 */
[----:B01----:R-:W-:-:S15]  /*0730*/  MOV R4, R4 ;  /* 0x0000000400047202 */ /* 0x003fde0000000f00 */
[----:B01----:R-:W-:-:S15]  /*0740*/  IMAD.WIDE.U32 R4, R4, 0x4, RZ ;  /* 0x0000000404047825 */ /* 0x003fde00078e00ff */
[----:B01----:R-:W-:-:S15]  /*0750*/  MOV R6, R4 ;  /* 0x0000000400067202 */ /* 0x003fde0000000f00 */
[----:B01----:R-:W-:-:S15]  /*0760*/  MOV R7, R5 ;  /* 0x0000000500077202 */ /* 0x003fde0000000f00 */
[----:B01----:R-:W-:-:S15]  /*0770*/  IADD3 R4, P0, R8, R6, RZ ;  /* 0x0000000608047210 */ /* 0x003fde0007f1e0ff */
[----:B01----:R-:W-:-:S15]  /*0780*/  IADD3.X R5, R9, R7, RZ, P0, !PT ;  /* 0x0000000709057210 */ /* 0x003fde00007fe4ff */
[----:B01----:R-:W-:-:S15]  /*0790*/  MOV R4, R4 ;  /* 0x0000000400047202 */ /* 0x003fde0000000f00 */
[----:B01----:R-:W-:-:S15]  /*07a0*/  MOV R5, R5 ;  /* 0x0000000500057202 */ /* 0x003fde0000000f00 */
[----:B01----:R-:W-:-:S15]  /*07b0*/  MOV R4, R4 ;  /* 0x0000000400047202 */ /* 0x003fde0000000f00 */
[----:B01----:R-:W-:-:S15]  /*07c0*/  MOV R5, R5 ;  /* 0x0000000500057202 */ /* 0x003fde0000000f00 */
[----:B01----:R1:W0:-:S15]  /*07d0*/  R2UR UR4, R10 ;  /* 0x000000000a0473c2 */ /* 0x00321e00000e0000 */
[----:B01----:R1:W0:-:S15]  /*07e0*/  R2UR UR5, R11 ;  /* 0x000000000b0573c2 */ /* 0x00321e00000e0000 */
[----:B01----:R1:W0:-:S15]  /*07f0*/  LD.E R4, [R4.64] ;  /* 0x0000000404047980 */ /* 0x00321e000c101900 */
[----:B01----:R-:W-:-:S15]  /*0800*/  FMUL R4, R3, R4 ;  /* 0x0000000403047220 */ /* 0x003fde0000400000 */
        /* <DEDUP_REMOVED lines=19> */
[----:B01----:R1:W-:-:S15]  /*0940*/  ST.E [R2.64], R4 ;  /* 0x0000000402007985 */ /* 0x0033de000c101904 */
[----:B01----:R-:W-:-:S15]  /*0950*/  MOV R2, 32@lo(_$_str1) ;  /* 0x0000000000027802 */ /* 0x003fde0000000f00 */
[----:B01----:R-:W-:-:S15]  /*0960*/  MOV R3, 32@hi(_$_str1) ;  /* 0x0000000000037802 */ /* 0x003fde0000000f00 */
        /* <DEDUP_REMOVED lines=8> */
[----:B01----:R-:W-:-:S15]  /*09f0*/  MOV R6, RZ ;  /* 0x000000ff00067202 */ /* 0x003fde0000000f00 */
[----:B01----:R-:W-:-:S15]  /*0a00*/  MOV R7, RZ ;  /* 0x000000ff00077202 */ /* 0x003fde0000000f00 */
[----:B01----:R-:W-:-:S15]  /*0a10*/  MOV R4, R4 ;  /* 0x0000000400047202 */ /* 0x003fde0000000f00 */
[----:B01----:R-:W-:-:S15]  /*0a20*/  MOV R5, R5 ;  /* 0x0000000500057202 */ /* 0x003fde0000000f00 */
[----:B01----:R-:W-:-:S15]  /*0a30*/  MOV R6, R6 ;  /* 0x0000000600067202 */ /* 0x003fde0000000f00 */
[----:B01----:R-:W-:-:S15]  /*0a40*/  MOV R7, R7 ;  /* 0x0000000700077202 */ /* 0x003fde0000000f00 */
[----:B01----:R-:W-:-:S15]  /*0a50*/  MOV R20, 32@lo((_Z4axpyfPfS_ + .L_x_0@srel)) ;  /* 0x0000000000147802 */ /* 0x003fde0000000f00 */
[----:B01----:R-:W-:-:S15]  /*0a60*/  MOV R21, 32@hi((_Z4axpyfPfS_ + .L_x_0@srel)) ;  /* 0x0000000000157802 */ /* 0x003fde0000000f00 */
[----:B01----:R-:W-:-:S15]  /*0a70*/  CALL.ABS.NOINC `(vprintf) ;  /* 0x0000000000007943 */ /* 0x003fde0003c00000 */
.L_x_0:
[----:B01----:R-:W-:-:S15]  /*0a80*/  MOV R2, 0xaa0 ;  /* 0x00000aa000027802 */ /* 0x003fde0000000f00 */
[----:B01----:R-:W-:-:S15]  /*0a90*/  CALL.REL.NOINC `($_Z4axpyfPfS_$_Z4hiiiv) ;  /* 0x0000001000007944 */ /* 0x003fde0003c00000 */
[----:B01----:R-:W-:-:S15]  /*0aa0*/  EXIT ;  /* 0x000000000000794d */ /* 0x003fde0003800000 */
        .global         $_Z4axpyfPfS_$_Z4hiiiv
        .type           $_Z4axpyfPfS_$_Z4hiiiv,@function
        .size           $_Z4axpyfPfS_$_Z4hiiiv,(.L_x_5 - $_Z4axpyfPfS_$_Z4hiiiv)
$_Z4axpyfPfS_$_Z4hiiiv:
[----:B01----:R-:W-:-:S15]  /*0ab0*/  MOV R4, 32@lo(_$_str) ;  /* 0x0000000000047802 */ /* 0x003fde0000000f00 */
[----:B01----:R-:W-:-:S15]  /*0ac0*/  MOV R5, 32@hi(_$_str) ;  /* 0x0000000000057802 */ /* 0x003fde0000000f00 */
        /* <DEDUP_REMOVED lines=17> */
.L_x_1:
[----:B01----:R-:W-:-:S15]  /*0be0*/  MOV R2, R2 ;  /* 0x0000000200027202 */ /* 0x003fde0000000f00 */
[----:B01----:R-:W-:-:S15]  /*0bf0*/  MOV R3, 0x0 ;  /* 0x0000000000037802 */ /* 0x003fde0000000f00 */
[----:B01----:R-:W-:-:S15]  /*0c00*/  RET.REL.NODEC R2 `(_Z4axpyfPfS_) ;  /* 0xfffff3f002007950 */ /* 0x003fde0003c3ffff */
.L_x_4:
[----:B------:R-:W-:-:S00]  /*0c10*/  BRA `(.L_x_4) ;  /* 0xfffffff000007947 */ /* 0x000fc0000383ffff */
[----:B------:R-:W-:-:S00]  /*0c20*/  NOP ;  /* 0x0000000000007918 */ /* 0x000fc00000000000 */
        /* <DEDUP_REMOVED lines=13> */
.L_x_5:


//--------------------- .nv.global.init           --------------------------
	.section	.nv.global.init,"aw",@progbits
.nv.global.init:
	.type		_$_str,@object
	.size		_$_str,(_$_str1 - _$_str)
_$_str:
        /*0000*/ 	.byte	0x64, 0x63, 0x64, 0x0a, 0x00
	.type		_$_str1,@object
	.size		_$_str1,(.L_2 - _$_str1)
_$_str1:
        /*0005*/ 	.byte	0x73, 0x73, 0x73, 0x73, 0x73, 0x73, 0x0a, 0x00
.L_2:


//--------------------- .nv.global                --------------------------
	.section	.nv.global,"aw",@nobits
.nv.global:
	.type		threadIdx,@object
	.size		threadIdx,(.L_1 - threadIdx)
threadIdx:
	.zero		1
.L_1:


//--------------------- SYMBOLS --------------------------

	.type		vprintf,@function
